	.headerflags	@"EF_CUDA_TEXMODE_UNIFIED EF_CUDA_64BIT_ADDRESS EF_CUDA_ACCELERATORS EF_CUDA_SM90 EF_CUDA_VIRTUAL_SM(EF_CUDA_SM90)"
	.elftype	@"ET_EXEC"


//--------------------- .nv.info                  --------------------------
	.section	.nv.info,"",@"SHT_CUDA_INFO"
	.align	4


	//----- nvinfo : EIATTR_REGCOUNT
	.align		4
        /*0000*/ 	.byte	0x04, 0x2f
        /*0002*/ 	.short	(.L_1 - .L_0)
	.align		4
.L_0:
        /*0004*/ 	.word	index@(triton_poi_fused_convolution_relu_threshold_backward_16)
        /*0008*/ 	.word	0x0000000c


	//----- nvinfo : EIATTR_MIN_STACK_SIZE
	.align		4
.L_1:
        /*000c*/ 	.byte	0x04, 0x12
        /*000e*/ 	.short	(.L_3 - .L_2)
	.align		4
.L_2:
        /*0010*/ 	.word	index@(triton_poi_fused_convolution_relu_threshold_backward_16)
        /*0014*/ 	.word	0x00000000


	//----- nvinfo : EIATTR_FRAME_SIZE
	.align		4
.L_3:
        /*0018*/ 	.byte	0x04, 0x11
        /*001a*/ 	.short	(.L_5 - .L_4)
	.align		4
.L_4:
        /*001c*/ 	.word	index@(triton_poi_fused_convolution_relu_threshold_backward_16)
        /*0020*/ 	.word	0x00000000


	//----- nvinfo : EIATTR_MIN_STACK_SIZE
	.align		4
.L_5:
        /*0024*/ 	.byte	0x04, 0x12
        /*0026*/ 	.short	(.L_7 - .L_6)
	.align		4
.L_6:
        /*0028*/ 	.word	index@(triton_poi_fused_convolution_relu_threshold_backward_16)
        /*002c*/ 	.word	0x00000000
.L_7:


//--------------------- .nv.info.triton_poi_fused_convolution_relu_threshold_backward_16 --------------------------
	.section	.nv.info.triton_poi_fused_convolution_relu_threshold_backward_16,"",@"SHT_CUDA_INFO"
	.sectionflags	@""
	.align	4


	//----- nvinfo : EIATTR_CUDA_API_VERSION
	.align		4
        /*0000*/ 	.byte	0x04, 0x37
        /*0002*/ 	.short	(.L_9 - .L_8)
.L_8:
        /*0004*/ 	.word	0x0000007c


	//----- nvinfo : EIATTR_KPARAM_INFO
	.align		4
.L_9:
        /*0008*/ 	.byte	0x04, 0x17
        /*000a*/ 	.short	(.L_11 - .L_10)
.L_10:
        /*000c*/ 	.word	0x00000000
        /*0010*/ 	.short	0x0003
        /*0012*/ 	.short	0x0018
        /*0014*/ 	.byte	0x00, 0xf0, 0x11, 0x00


	//----- nvinfo : EIATTR_KPARAM_INFO
	.align		4
.L_11:
        /*0018*/ 	.byte	0x04, 0x17
        /*001a*/ 	.short	(.L_13 - .L_12)
.L_12:
        /*001c*/ 	.word	0x00000000
        /*0020*/ 	.short	0x0002
        /*0022*/ 	.short	0x0010
        /*0024*/ 	.byte	0x00, 0xf4, 0x21, 0x00


	//----- nvinfo : EIATTR_KPARAM_INFO
	.align		4
.L_13:
        /*0028*/ 	.byte	0x04, 0x17
        /*002a*/ 	.short	(.L_15 - .L_14)
.L_14:
        /*002c*/ 	.word	0x00000000
        /*0030*/ 	.short	0x0001
        /*0032*/ 	.short	0x0008
        /*0034*/ 	.byte	0x00, 0xf4, 0x21, 0x00


	//----- nvinfo : EIATTR_KPARAM_INFO
	.align		4
.L_15:
        /*0038*/ 	.byte	0x04, 0x17
        /*003a*/ 	.short	(.L_17 - .L_16)
.L_16:
        /*003c*/ 	.word	0x00000000
        /*0040*/ 	.short	0x0000
        /*0042*/ 	.short	0x0000
        /*0044*/ 	.byte	0x00, 0xf4, 0x21, 0x00


	//----- nvinfo : EIATTR_SPARSE_MMA_MASK
	.align		4
.L_17:
        /*0048*/ 	.byte	0x03, 0x50
        /*004a*/ 	.short	0x0000


	//----- nvinfo : EIATTR_MAXREG_COUNT
	.align		4
        /*004c*/ 	.byte	0x03, 0x1b
        /*004e*/ 	.short	0x00ff


	//----- nvinfo : EIATTR_EXIT_INSTR_OFFSETS
	.align		4
        /*0050*/ 	.byte	0x04, 0x1c
        /*0052*/ 	.short	(.L_19 - .L_18)


	//   ....[0]....
.L_18:
        /*0054*/ 	.word	0x000001d0


	//----- nvinfo : EIATTR_REQNTID
	.align		4
.L_19:
        /*0058*/ 	.byte	0x04, 0x10
        /*005a*/ 	.short	(.L_21 - .L_20)
.L_20:
        /*005c*/ 	.word	0x00000080
        /*0060*/ 	.word	0x00000001
        /*0064*/ 	.word	0x00000001


	//----- nvinfo : EIATTR_CBANK_PARAM_SIZE
	.align		4
.L_21:
        /*0068*/ 	.byte	0x03, 0x19
        /*006a*/ 	.short	0x001c


	//----- nvinfo : EIATTR_PARAM_CBANK
	.align		4
        /*006c*/ 	.byte	0x04, 0x0a
        /*006e*/ 	.short	(.L_23 - .L_22)
	.align		4
.L_22:
        /*0070*/ 	.word	index@(.nv.constant0.triton_poi_fused_convolution_relu_threshold_backward_16)
        /*0074*/ 	.short	0x0210
        /*0076*/ 	.short	0x001c


	//----- nvinfo : EIATTR_SW_WAR
	.align		4
.L_23:
        /*0078*/ 	.byte	0x04, 0x36
        /*007a*/ 	.short	(.L_25 - .L_24)
.L_24:
        /*007c*/ 	.word	0x00000008
.L_25:


//--------------------- .nv.callgraph             --------------------------
	.section	.nv.callgraph,"",@"SHT_CUDA_CALLGRAPH"
	.align	4
	.sectionentsize	8
	.align		4
        /*0000*/ 	.word	0x00000000
	.align		4
        /*0004*/ 	.word	0xffffffff
	.align		4
        /*0008*/ 	.word	0x00000000
	.align		4
        /*000c*/ 	.word	0xfffffffe
	.align		4
        /*0010*/ 	.word	0x00000000
	.align		4
        /*0014*/ 	.word	0xfffffffd
	.align		4
        /*0018*/ 	.word	0x00000000
	.align		4
        /*001c*/ 	.word	0xfffffffc


//--------------------- .text.triton_poi_fused_convolution_relu_threshold_backward_16 --------------------------
	.section	.text.triton_poi_fused_convolution_relu_threshold_backward_16,"ax",@progbits
	.align	128
        .global         triton_poi_fused_convolution_relu_threshold_backward_16
        .type           triton_poi_fused_convolution_relu_threshold_backward_16,@function
        .size           triton_poi_fused_convolution_relu_threshold_backward_16,(.L_x_1 - triton_poi_fused_convolution_relu_threshold_backward_16)
        .other          triton_poi_fused_convolution_relu_threshold_backward_16,@"STO_CUDA_ENTRY STV_DEFAULT"
triton_poi_fused_convolution_relu_threshold_backward_16:
.text.triton_poi_fused_convolution_relu_threshold_backward_16:
[----:B------:R-:W-:Y:S01]  /*0000*/  LDC R1, c[0x0][0x28] ;  /* 0x00000a00ff017b82 */ /* 0x000fe20000000800 */
[----:B------:R-:W1:Y:S07]  /*0010*/  S2R R0, SR_TID.X ;  /* 0x0000000000007919 */ /* 0x000e6e0000002100 */
[----:B------:R-:W2:Y:S01]  /*0020*/  LDC.64 R4, c[0x0][0x218] ;  /* 0x00008600ff047b82 */ /* 0x000ea20000000a00 */
[----:B------:R-:W-:Y:S01]  /*0030*/  ULDC.64 UR4, c[0x0][0x208] ;  /* 0x0000820000047ab9 */ /* 0x000fe20000000a00 */
[----:B------:R-:W-:Y:S01]  /*0040*/  ULDC.64 UR6, c[0x0][0x220] ;  /* 0x0000880000067ab9 */ /* 0x000fe20000000a00 */
[----:B------:R-:W3:Y:S01]  /*0050*/  S2R R7, SR_CTAID.X ;  /* 0x0000000000077919 */ /* 0x000ee20000002500 */
[----:B-1----:R-:W-:-:S02]  /*0060*/  LOP3.LUT R0, R0, 0x7f, RZ, 0xc0, !PT ;  /* 0x0000007f00007812 */ /* 0x002fc400078ec0ff */
[----:B---3--:R-:W-:-:S03]  /*0070*/  SHF.R.S32.HI R2, RZ, 0x18, R7 ;  /* 0x00000018ff027819 */ /* 0x008fc60000011407 */
[----:B------:R-:W-:Y:S01]  /*0080*/  IMAD R7, R7, 0x80, R0 ;  /* 0x0000008007077824 */ /* 0x000fe200078e0200 */
[----:B------:R-:W-:Y:S02]  /*0090*/  SGXT R0, R2, 0x1 ;  /* 0x000000010200781a */ /* 0x000fe40000000200 */
[----:B------:R-:W1:Y:S02]  /*00a0*/  LDC.64 R2, c[0x0][0x210] ;  /* 0x00008400ff027b82 */ /* 0x000e640000000a00 */
[----:B------:R-:W-:-:S04]  /*00b0*/  LEA.HI R0, R0, R7, RZ, 0x4 ;  /* 0x0000000700007211 */ /* 0x000fc800078f20ff */
[--C-:B------:R-:W-:Y:S02]  /*00c0*/  SHF.R.S32.HI R6, RZ, 0x4, R0.reuse ;  /* 0x00000004ff067819 */ /* 0x100fe40000011400 */
[----:B------:R-:W-:-:S04]  /*00d0*/  SHF.R.S32.HI R9, RZ, 0x1f, R0 ;  /* 0x0000001fff097819 */ /* 0x000fc80000011400 */
[----:B------:R-:W-:-:S04]  /*00e0*/  LEA.HI R9, R9, R6, RZ, 0x6 ;  /* 0x0000000609097211 */ /* 0x000fc800078f30ff */
[----:B------:R-:W-:-:S05]  /*00f0*/  LOP3.LUT R9, R9, 0xffffffc0, RZ, 0xc0, !PT ;  /* 0xffffffc009097812 */ /* 0x000fca00078ec0ff */
[----:B------:R-:W-:Y:S02]  /*0100*/  IMAD.IADD R9, R6, 0x1, -R9 ;  /* 0x0000000106097824 */ /* 0x000fe400078e0a09 */
[----:B-1----:R-:W-:-:S04]  /*0110*/  IMAD.WIDE R2, R7, 0x4, R2 ;  /* 0x0000000407027825 */ /* 0x002fc800078e0202 */
[----:B--2---:R-:W-:Y:S02]  /*0120*/  IMAD.WIDE R4, R9, 0x4, R4 ;  /* 0x0000000409047825 */ /* 0x004fe400078e0204 */
[----:B------:R-:W2:Y:S04]  /*0130*/  LDG.E R2, desc[UR4][R2.64] ;  /* 0x0000000402027981 */ /* 0x000ea8000c1e1900 */
[----:B------:R-:W2:Y:S01]  /*0140*/  LDG.E.EL R5, desc[UR4][R4.64] ;  /* 0x0000000404057981 */ /* 0x000ea2000c2e1900 */
[----:B------:R-:W-:-:S04]  /*0150*/  IADD3 R6, P1, R7, UR6, RZ ;  /* 0x0000000607067c10 */ /* 0x000fc8000ff3e0ff */
[----:B------:R-:W-:Y:S01]  /*0160*/  LEA.HI.X.SX32 R7, R7, UR7, 0x1, P1 ;  /* 0x0000000707077c11 */ /* 0x000fe200088f0eff */
[C---:B--2---:R-:W-:Y:S01]  /*0170*/  FADD R0, R2.reuse, R5 ;  /* 0x0000000502007221 */ /* 0x044fe20000000000 */
[----:B------:R-:W-:-:S04]  /*0180*/  FSETP.GEU.AND P0, PT, R2, -R5, PT ;  /* 0x800000050200720b */ /* 0x000fc80003f0e000 */
[----:B------:R-:W-:-:S04]  /*0190*/  FSEL R0, R0, RZ, P0 ;  /* 0x000000ff00007208 */ /* 0x000fc80000000000 */
[----:B------:R-:W-:-:S04]  /*01a0*/  FSETP.GTU.AND P0, PT, R0, RZ, PT ;  /* 0x000000ff0000720b */ /* 0x000fc80003f0c000 */
[----:B------:R-:W-:-:S05]  /*01b0*/  SEL R9, RZ, 0x1, P0 ;  /* 0x00000001ff097807 */ /* 0x000fca0000000000 */
[----:B------:R-:W-:Y:S01]  /*01c0*/  STG.E.U8 desc[UR4][R6.64], R9 ;  /* 0x0000000906007986 */ /* 0x000fe2000c101104 */
[----:B------:R-:W-:Y:S05]  /*01d0*/  EXIT ;  /* 0x000000000000794d */ /* 0x000fea0003800000 */
.L_x_0:
[----:B------:R-:W-:-:S00]  /*01e0*/  BRA `(.L_x_0) ;  /* 0xfffffffc00fc7947 */ /* 0x000fc0000383ffff */
[----:B------:R-:W-:-:S00]  /*01f0*/  NOP ;  /* 0x0000000000007918 */ /* 0x000fc00000000000 */
        /* <DEDUP_REMOVED lines=8> */
.L_x_1:


//--------------------- .nv.constant0.triton_poi_fused_convolution_relu_threshold_backward_16 --------------------------
	.section	.nv.constant0.triton_poi_fused_convolution_relu_threshold_backward_16,"a",@progbits
	.sectionflags	@""
	.align	4
.nv.constant0.triton_poi_fused_convolution_relu_threshold_backward_16:
	.zero		556
